//
// Generated by NVIDIA NVVM Compiler
//
// Compiler Build ID: CL-36424714
// Cuda compilation tools, release 13.0, V13.0.88
// Based on NVVM 20.0.0
//

.version 9.0
.target sm_100
.address_size 64

	// .globl	_Z10vector_addPfS_S_i

.visible .entry _Z10vector_addPfS_S_i(
	.param .u64 .ptr .align 1 _Z10vector_addPfS_S_i_param_0,
	.param .u64 .ptr .align 1 _Z10vector_addPfS_S_i_param_1,
	.param .u64 .ptr .align 1 _Z10vector_addPfS_S_i_param_2,
	.param .u32 _Z10vector_addPfS_S_i_param_3
)
{
	.reg .pred 	%p<2>;
	.reg .b32 	%r<3>;
	.reg .b32 	%f<4>;
	.reg .b64 	%rd<11>;

	ld.param.u64 	%rd1, [_Z10vector_addPfS_S_i_param_0];
	ld.param.u64 	%rd2, [_Z10vector_addPfS_S_i_param_1];
	ld.param.u64 	%rd3, [_Z10vector_addPfS_S_i_param_2];
	ld.param.u32 	%r2, [_Z10vector_addPfS_S_i_param_3];
	mov.u32 	%r1, %tid.x;
	setp.ge.s32 	%p1, %r1, %r2;
	@%p1 bra 	$L__BB0_2;
	cvta.to.global.u64 	%rd4, %rd1;
	cvta.to.global.u64 	%rd5, %rd2;
	cvta.to.global.u64 	%rd6, %rd3;
	mul.wide.u32 	%rd7, %r1, 4;
	add.s64 	%rd8, %rd4, %rd7;
	ld.global.f32 	%f1, [%rd8];
	add.s64 	%rd9, %rd5, %rd7;
	ld.global.f32 	%f2, [%rd9];
	add.f32 	%f3, %f1, %f2;
	add.s64 	%rd10, %rd6, %rd7;
	st.global.f32 	[%rd10], %f3;
$L__BB0_2:
	ret;

}


// ===== COMPILED SASS (sm_100) =====

	.target	sm_100

	.elftype	@"ET_EXEC"


//--------------------- .note.nv.tkinfo           --------------------------
	.section	.note.nv.tkinfo,"",@"SHT_NOTE"
	.sectionflags	@"SHF_NOTE_NV_TKINFO"
	.tkinfo
        /*0018*/ 	.word	0x00000002
        /*0030*/ 	.string	""
        /*0030*/ 	.string	"ptxas"
        /*0030*/ 	.string	"Cuda compilation tools, release 13.0, V13.0.88"
        /*0030*/ 	.string	"Build cuda_13.0.r13.0/compiler.36424714_0"
        /*0030*/ 	.string	"-arch sm_100 -m 64 "



//--------------------- .note.nv.cuinfo           --------------------------
	.section	.note.nv.cuinfo,"",@"SHT_NOTE"
	.sectionflags	@"SHF_NOTE_NV_CUINFO"
        /*0018*/ 	.short	0x0002
        /*001a*/ 	.short	0x0064
        /*001c*/ 	.short	0x0082
	.zero		2


//--------------------- .nv.info                  --------------------------
	.section	.nv.info,"",@"SHT_CUDA_INFO"
	.align	4


	//----- nvinfo : EIATTR_REGCOUNT
	.align		4
        /*0000*/ 	.byte	0x04, 0x2f
        /*0002*/ 	.short	(.L_1 - .L_0)
	.align		4
.L_0:
        /*0004*/ 	.word	index@(_Z10vector_addPfS_S_i)
        /*0008*/ 	.word	0x0000000c


	//----- nvinfo : EIATTR_FRAME_SIZE
	.align		4
.L_1:
        /*000c*/ 	.byte	0x04, 0x11
        /*000e*/ 	.short	(.L_3 - .L_2)
	.align		4
.L_2:
        /*0010*/ 	.word	index@(_Z10vector_addPfS_S_i)
        /*0014*/ 	.word	0x00000000


	//----- nvinfo : EIATTR_MIN_STACK_SIZE
	.align		4
.L_3:
        /*0018*/ 	.byte	0x04, 0x12
        /*001a*/ 	.short	(.L_5 - .L_4)
	.align		4
.L_4:
        /*001c*/ 	.word	index@(_Z10vector_addPfS_S_i)
        /*0020*/ 	.word	0x00000000
.L_5:


//--------------------- .nv.compat                --------------------------
	.section	.nv.compat,"",@"SHT_CUDA_COMPAT_INFO"
	.align	4
        /*0000*/ 	.byte	0x02, 0x09, 0x00, 0x00, 0x02, 0x02, 0x01, 0x00, 0x02, 0x05, 0x05, 0x00, 0x03, 0x07, 0x01, 0x01
        /*0010*/ 	.byte	0x02, 0x03, 0x00, 0x00, 0x02, 0x06, 0x01, 0x00, 0x04, 0x0b, 0x08, 0x00, 0x09, 0x00, 0x00, 0x00
        /*0020*/ 	.byte	0x00, 0x00, 0x00, 0x00


//--------------------- .nv.info._Z10vector_addPfS_S_i --------------------------
	.section	.nv.info._Z10vector_addPfS_S_i,"",@"SHT_CUDA_INFO"
	.sectionflags	@""
	.align	4


	//----- nvinfo : EIATTR_CUDA_API_VERSION
	.align		4
        /*0000*/ 	.byte	0x04, 0x37
        /*0002*/ 	.short	(.L_7 - .L_6)
.L_6:
        /*0004*/ 	.word	0x00000082


	//----- nvinfo : EIATTR_KPARAM_INFO
	.align		4
.L_7:
        /*0008*/ 	.byte	0x04, 0x17
        /*000a*/ 	.short	(.L_9 - .L_8)
.L_8:
        /*000c*/ 	.word	0x00000000
        /*0010*/ 	.short	0x0003
        /*0012*/ 	.short	0x0018
        /*0014*/ 	.byte	0x00, 0xf0, 0x11, 0x00


	//----- nvinfo : EIATTR_KPARAM_INFO
	.align		4
.L_9:
        /*0018*/ 	.byte	0x04, 0x17
        /*001a*/ 	.short	(.L_11 - .L_10)
.L_10:
        /*001c*/ 	.word	0x00000000
        /*0020*/ 	.short	0x0002
        /*0022*/ 	.short	0x0010
        /*0024*/ 	.byte	0x00, 0xf5, 0x21, 0x00


	//----- nvinfo : EIATTR_KPARAM_INFO
	.align		4
.L_11:
        /*0028*/ 	.byte	0x04, 0x17
        /*002a*/ 	.short	(.L_13 - .L_12)
.L_12:
        /*002c*/ 	.word	0x00000000
        /*0030*/ 	.short	0x0001
        /*0032*/ 	.short	0x0008
        /*0034*/ 	.byte	0x00, 0xf5, 0x21, 0x00


	//----- nvinfo : EIATTR_KPARAM_INFO
	.align		4
.L_13:
        /*0038*/ 	.byte	0x04, 0x17
        /*003a*/ 	.short	(.L_15 - .L_14)
.L_14:
        /*003c*/ 	.word	0x00000000
        /*0040*/ 	.short	0x0000
        /*0042*/ 	.short	0x0000
        /*0044*/ 	.byte	0x00, 0xf5, 0x21, 0x00


	//----- nvinfo : EIATTR_SPARSE_MMA_MASK
	.align		4
.L_15:
        /*0048*/ 	.byte	0x03, 0x50
        /*004a*/ 	.short	0x0000


	//----- nvinfo : EIATTR_MAXREG_COUNT
	.align		4
        /*004c*/ 	.byte	0x03, 0x1b
        /*004e*/ 	.short	0x00ff


	//----- nvinfo : EIATTR_MERCURY_ISA_VERSION
	.align		4
        /*0050*/ 	.byte	0x03, 0x5f
        /*0052*/ 	.short	0x0101


	//----- nvinfo : EIATTR_VRC_CTA_INIT_COUNT
	.align		4
        /*0054*/ 	.byte	0x02, 0x4a
	.zero		1
	.zero		1


	//----- nvinfo : EIATTR_EXIT_INSTR_OFFSETS
	.align		4
        /*0058*/ 	.byte	0x04, 0x1c
        /*005a*/ 	.short	(.L_17 - .L_16)


	//   ....[0]....
.L_16:
        /*005c*/ 	.word	0x00000040


	//   ....[1]....
        /*0060*/ 	.word	0x00000100


	//----- nvinfo : EIATTR_CBANK_PARAM_SIZE
	.align		4
.L_17:
        /*0064*/ 	.byte	0x03, 0x19
        /*0066*/ 	.short	0x001c


	//----- nvinfo : EIATTR_PARAM_CBANK
	.align		4
        /*0068*/ 	.byte	0x04, 0x0a
        /*006a*/ 	.short	(.L_19 - .L_18)
	.align		4
.L_18:
        /*006c*/ 	.word	index@(.nv.constant0._Z10vector_addPfS_S_i)
        /*0070*/ 	.short	0x0380
        /*0072*/ 	.short	0x001c


	//----- nvinfo : EIATTR_SW_WAR
	.align		4
.L_19:
        /*0074*/ 	.byte	0x04, 0x36
        /*0076*/ 	.short	(.L_21 - .L_20)
.L_20:
        /*0078*/ 	.word	0x00000008
.L_21:


//--------------------- .nv.callgraph             --------------------------
	.section	.nv.callgraph,"",@"SHT_CUDA_CALLGRAPH"
	.align	4
	.sectionentsize	8
	.align		4
        /*0000*/ 	.word	0x00000000
	.align		4
        /*0004*/ 	.word	0xffffffff
	.align		4
        /*0008*/ 	.word	0x00000000
	.align		4
        /*000c*/ 	.word	0xfffffffe
	.align		4
        /*0010*/ 	.word	0x00000000
	.align		4
        /*0014*/ 	.word	0xfffffffd
	.align		4
        /*0018*/ 	.word	0x00000000
	.align		4
        /*001c*/ 	.word	0xfffffffc


//--------------------- .text._Z10vector_addPfS_S_i --------------------------
	.section	.text._Z10vector_addPfS_S_i,"ax",@progbits
	.align	128
        .global         _Z10vector_addPfS_S_i
        .type           _Z10vector_addPfS_S_i,@function
        .size           _Z10vector_addPfS_S_i,(.L_x_1 - _Z10vector_addPfS_S_i)
        .other          _Z10vector_addPfS_S_i,@"STO_CUDA_ENTRY STV_DEFAULT"
_Z10vector_addPfS_S_i:
.text._Z10vector_addPfS_S_i:
[----:B------:R-:W-:Y:S01]  /*0000*/  LDC R1, c[0x0][0x37c] ;  /* 0x0000df00ff017b82 */ /* 0x000fe20000000800 */
[----:B------:R-:W0:Y:S01]  /*0010*/  S2R R9, SR_TID.X ;  /* 0x0000000000097919 */ /* 0x000e220000002100 */
[----:B------:R-:W0:Y:S02]  /*0020*/  LDCU UR4, c[0x0][0x398] ;  /* 0x00007300ff0477ac */ /* 0x000e240008000800 */
[----:B0-----:R-:W-:-:S13]  /*0030*/  ISETP.GE.AND P0, PT, R9, UR4, PT ;  /* 0x0000000409007c0c */ /* 0x001fda000bf06270 */
[----:B------:R-:W-:Y:S05]  /*0040*/  @P0 EXIT ;  /* 0x000000000000094d */ /* 0x000fea0003800000 */
[----:B------:R-:W0:Y:S01]  /*0050*/  LDC.64 R2, c[0x0][0x380] ;  /* 0x0000e000ff027b82 */ /* 0x000e220000000a00 */
[----:B------:R-:W1:Y:S07]  /*0060*/  LDCU.64 UR4, c[0x0][0x358] ;  /* 0x00006b00ff0477ac */ /* 0x000e6e0008000a00 */
[----:B------:R-:W2:Y:S08]  /*0070*/  LDC.64 R4, c[0x0][0x388] ;  /* 0x0000e200ff047b82 */ /* 0x000eb00000000a00 */
[----:B------:R-:W3:Y:S01]  /*0080*/  LDC.64 R6, c[0x0][0x390] ;  /* 0x0000e400ff067b82 */ /* 0x000ee20000000a00 */
[----:B0-----:R-:W-:-:S06]  /*0090*/  IMAD.WIDE.U32 R2, R9, 0x4, R2 ;  /* 0x0000000409027825 */ /* 0x001fcc00078e0002 */
[----:B-1----:R-:W4:Y:S01]  /*00a0*/  LDG.E R2, desc[UR4][R2.64] ;  /* 0x0000000402027981 */ /* 0x002f22000c1e1900 */
[----:B--2---:R-:W-:-:S06]  /*00b0*/  IMAD.WIDE.U32 R4, R9, 0x4, R4 ;  /* 0x0000000409047825 */ /* 0x004fcc00078e0004 */
[----:B------:R-:W4:Y:S01]  /*00c0*/  LDG.E R5, desc[UR4][R4.64] ;  /* 0x0000000404057981 */ /* 0x000f22000c1e1900 */
[----:B---3--:R-:W-:-:S04]  /*00d0*/  IMAD.WIDE.U32 R6, R9, 0x4, R6 ;  /* 0x0000000409067825 */ /* 0x008fc800078e0006 */
[----:B----4-:R-:W-:-:S05]  /*00e0*/  FADD R9, R2, R5 ;  /* 0x0000000502097221 */ /* 0x010fca0000000000 */
[----:B------:R-:W-:Y:S01]  /*00f0*/  STG.E desc[UR4][R6.64], R9 ;  /* 0x0000000906007986 */ /* 0x000fe2000c101904 */
[----:B------:R-:W-:Y:S05]  /*0100*/  EXIT ;  /* 0x000000000000794d */ /* 0x000fea0003800000 */
.L_x_0:
[----:B------:R-:W-:-:S00]  /*0110*/  BRA `(.L_x_0) ;  /* 0xfffffffc00fc7947 */ /* 0x000fc0000383ffff */
[----:B------:R-:W-:-:S00]  /*0120*/  NOP ;  /* 0x0000000000007918 */ /* 0x000fc00000000000 */
        /* <DEDUP_REMOVED lines=13> */
.L_x_1:


//--------------------- .nv.shared.reserved.0     --------------------------
	.section	.nv.shared.reserved.0,"aw",@nobits
	.weak		__nv_reservedSMEM_offset_0_alias
	.size		__nv_reservedSMEM_offset_0_alias, 0, 64
	.other		__nv_reservedSMEM_offset_0_alias,@"STO_CUDA_RESERVED_SHARED STV_DEFAULT"
__nv_reservedSMEM_offset_0_alias:
	.zero		0
	.zero		64


//--------------------- .nv.constant0._Z10vector_addPfS_S_i --------------------------
	.section	.nv.constant0._Z10vector_addPfS_S_i,"a",@progbits
	.sectionflags	@""
	.align	4
.nv.constant0._Z10vector_addPfS_S_i:
	.zero		924


//--------------------- SYMBOLS --------------------------

	.type		.nv.reservedSmem.offset0,@object
	.size		.nv.reservedSmem.offset0,0x4
